//
// Generated by NVIDIA NVVM Compiler
//
// Compiler Build ID: CL-36424714
// Cuda compilation tools, release 13.0, V13.0.88
// Based on NVVM 20.0.0
//

.version 9.0
.target sm_100
.address_size 64

	// .globl	_Z12vecAddKernelPKiS0_Pii

.visible .entry _Z12vecAddKernelPKiS0_Pii(
	.param .u64 .ptr .align 1 _Z12vecAddKernelPKiS0_Pii_param_0,
	.param .u64 .ptr .align 1 _Z12vecAddKernelPKiS0_Pii_param_1,
	.param .u64 .ptr .align 1 _Z12vecAddKernelPKiS0_Pii_param_2,
	.param .u32 _Z12vecAddKernelPKiS0_Pii_param_3
)
{
	.reg .pred 	%p<2>;
	.reg .b32 	%r<9>;
	.reg .b64 	%rd<11>;

	ld.param.u64 	%rd1, [_Z12vecAddKernelPKiS0_Pii_param_0];
	ld.param.u64 	%rd2, [_Z12vecAddKernelPKiS0_Pii_param_1];
	ld.param.u64 	%rd3, [_Z12vecAddKernelPKiS0_Pii_param_2];
	ld.param.u32 	%r2, [_Z12vecAddKernelPKiS0_Pii_param_3];
	mov.u32 	%r3, %tid.x;
	mov.u32 	%r4, %ntid.x;
	mov.u32 	%r5, %ctaid.x;
	mad.lo.s32 	%r1, %r4, %r5, %r3;
	setp.ge.s32 	%p1, %r1, %r2;
	@%p1 bra 	$L__BB0_2;
	cvta.to.global.u64 	%rd4, %rd1;
	cvta.to.global.u64 	%rd5, %rd2;
	cvta.to.global.u64 	%rd6, %rd3;
	mul.wide.s32 	%rd7, %r1, 4;
	add.s64 	%rd8, %rd4, %rd7;
	ld.global.u32 	%r6, [%rd8];
	add.s64 	%rd9, %rd5, %rd7;
	ld.global.u32 	%r7, [%rd9];
	add.s32 	%r8, %r7, %r6;
	add.s64 	%rd10, %rd6, %rd7;
	st.global.u32 	[%rd10], %r8;
$L__BB0_2:
	ret;

}


// ===== COMPILED SASS (sm_100) =====

	.target	sm_100

	.elftype	@"ET_EXEC"


//--------------------- .note.nv.tkinfo           --------------------------
	.section	.note.nv.tkinfo,"",@"SHT_NOTE"
	.sectionflags	@"SHF_NOTE_NV_TKINFO"
	.tkinfo
        /*0018*/ 	.word	0x00000002
        /*0030*/ 	.string	""
        /*0030*/ 	.string	"ptxas"
        /*0030*/ 	.string	"Cuda compilation tools, release 13.0, V13.0.88"
        /*0030*/ 	.string	"Build cuda_13.0.r13.0/compiler.36424714_0"
        /*0030*/ 	.string	"-arch sm_100 -m 64 "



//--------------------- .note.nv.cuinfo           --------------------------
	.section	.note.nv.cuinfo,"",@"SHT_NOTE"
	.sectionflags	@"SHF_NOTE_NV_CUINFO"
        /*0018*/ 	.short	0x0002
        /*001a*/ 	.short	0x0064
        /*001c*/ 	.short	0x0082
	.zero		2


//--------------------- .nv.info                  --------------------------
	.section	.nv.info,"",@"SHT_CUDA_INFO"
	.align	4


	//----- nvinfo : EIATTR_REGCOUNT
	.align		4
        /*0000*/ 	.byte	0x04, 0x2f
        /*0002*/ 	.short	(.L_1 - .L_0)
	.align		4
.L_0:
        /*0004*/ 	.word	index@(_Z12vecAddKernelPKiS0_Pii)
        /*0008*/ 	.word	0x0000000c


	//----- nvinfo : EIATTR_FRAME_SIZE
	.align		4
.L_1:
        /*000c*/ 	.byte	0x04, 0x11
        /*000e*/ 	.short	(.L_3 - .L_2)
	.align		4
.L_2:
        /*0010*/ 	.word	index@(_Z12vecAddKernelPKiS0_Pii)
        /*0014*/ 	.word	0x00000000


	//----- nvinfo : EIATTR_MIN_STACK_SIZE
	.align		4
.L_3:
        /*0018*/ 	.byte	0x04, 0x12
        /*001a*/ 	.short	(.L_5 - .L_4)
	.align		4
.L_4:
        /*001c*/ 	.word	index@(_Z12vecAddKernelPKiS0_Pii)
        /*0020*/ 	.word	0x00000000
.L_5:


//--------------------- .nv.compat                --------------------------
	.section	.nv.compat,"",@"SHT_CUDA_COMPAT_INFO"
	.align	4
        /*0000*/ 	.byte	0x02, 0x09, 0x00, 0x00, 0x02, 0x02, 0x01, 0x00, 0x02, 0x05, 0x05, 0x00, 0x03, 0x07, 0x01, 0x01
        /*0010*/ 	.byte	0x02, 0x03, 0x00, 0x00, 0x02, 0x06, 0x01, 0x00, 0x04, 0x0b, 0x08, 0x00, 0x09, 0x00, 0x00, 0x00
        /*0020*/ 	.byte	0x00, 0x00, 0x00, 0x00


//--------------------- .nv.info._Z12vecAddKernelPKiS0_Pii --------------------------
	.section	.nv.info._Z12vecAddKernelPKiS0_Pii,"",@"SHT_CUDA_INFO"
	.sectionflags	@""
	.align	4


	//----- nvinfo : EIATTR_CUDA_API_VERSION
	.align		4
        /*0000*/ 	.byte	0x04, 0x37
        /*0002*/ 	.short	(.L_7 - .L_6)
.L_6:
        /*0004*/ 	.word	0x00000082


	//----- nvinfo : EIATTR_KPARAM_INFO
	.align		4
.L_7:
        /*0008*/ 	.byte	0x04, 0x17
        /*000a*/ 	.short	(.L_9 - .L_8)
.L_8:
        /*000c*/ 	.word	0x00000000
        /*0010*/ 	.short	0x0003
        /*0012*/ 	.short	0x0018
        /*0014*/ 	.byte	0x00, 0xf0, 0x11, 0x00


	//----- nvinfo : EIATTR_KPARAM_INFO
	.align		4
.L_9:
        /*0018*/ 	.byte	0x04, 0x17
        /*001a*/ 	.short	(.L_11 - .L_10)
.L_10:
        /*001c*/ 	.word	0x00000000
        /*0020*/ 	.short	0x0002
        /*0022*/ 	.short	0x0010
        /*0024*/ 	.byte	0x00, 0xf5, 0x21, 0x00


	//----- nvinfo : EIATTR_KPARAM_INFO
	.align		4
.L_11:
        /*0028*/ 	.byte	0x04, 0x17
        /*002a*/ 	.short	(.L_13 - .L_12)
.L_12:
        /*002c*/ 	.word	0x00000000
        /*0030*/ 	.short	0x0001
        /*0032*/ 	.short	0x0008
        /*0034*/ 	.byte	0x00, 0xf5, 0x21, 0x00


	//----- nvinfo : EIATTR_KPARAM_INFO
	.align		4
.L_13:
        /*0038*/ 	.byte	0x04, 0x17
        /*003a*/ 	.short	(.L_15 - .L_14)
.L_14:
        /*003c*/ 	.word	0x00000000
        /*0040*/ 	.short	0x0000
        /*0042*/ 	.short	0x0000
        /*0044*/ 	.byte	0x00, 0xf5, 0x21, 0x00


	//----- nvinfo : EIATTR_SPARSE_MMA_MASK
	.align		4
.L_15:
        /*0048*/ 	.byte	0x03, 0x50
        /*004a*/ 	.short	0x0000


	//----- nvinfo : EIATTR_MAXREG_COUNT
	.align		4
        /*004c*/ 	.byte	0x03, 0x1b
        /*004e*/ 	.short	0x00ff


	//----- nvinfo : EIATTR_MERCURY_ISA_VERSION
	.align		4
        /*0050*/ 	.byte	0x03, 0x5f
        /*0052*/ 	.short	0x0101


	//----- nvinfo : EIATTR_VRC_CTA_INIT_COUNT
	.align		4
        /*0054*/ 	.byte	0x02, 0x4a
	.zero		1
	.zero		1


	//----- nvinfo : EIATTR_EXIT_INSTR_OFFSETS
	.align		4
        /*0058*/ 	.byte	0x04, 0x1c
        /*005a*/ 	.short	(.L_17 - .L_16)


	//   ....[0]....
.L_16:
        /*005c*/ 	.word	0x00000070


	//   ....[1]....
        /*0060*/ 	.word	0x00000130


	//----- nvinfo : EIATTR_CBANK_PARAM_SIZE
	.align		4
.L_17:
        /*0064*/ 	.byte	0x03, 0x19
        /*0066*/ 	.short	0x001c


	//----- nvinfo : EIATTR_PARAM_CBANK
	.align		4
        /*0068*/ 	.byte	0x04, 0x0a
        /*006a*/ 	.short	(.L_19 - .L_18)
	.align		4
.L_18:
        /*006c*/ 	.word	index@(.nv.constant0._Z12vecAddKernelPKiS0_Pii)
        /*0070*/ 	.short	0x0380
        /*0072*/ 	.short	0x001c


	//----- nvinfo : EIATTR_SW_WAR
	.align		4
.L_19:
        /*0074*/ 	.byte	0x04, 0x36
        /*0076*/ 	.short	(.L_21 - .L_20)
.L_20:
        /*0078*/ 	.word	0x00000008
.L_21:


//--------------------- .nv.callgraph             --------------------------
	.section	.nv.callgraph,"",@"SHT_CUDA_CALLGRAPH"
	.align	4
	.sectionentsize	8
	.align		4
        /*0000*/ 	.word	0x00000000
	.align		4
        /*0004*/ 	.word	0xffffffff
	.align		4
        /*0008*/ 	.word	0x00000000
	.align		4
        /*000c*/ 	.word	0xfffffffe
	.align		4
        /*0010*/ 	.word	0x00000000
	.align		4
        /*0014*/ 	.word	0xfffffffd
	.align		4
        /*0018*/ 	.word	0x00000000
	.align		4
        /*001c*/ 	.word	0xfffffffc


//--------------------- .text._Z12vecAddKernelPKiS0_Pii --------------------------
	.section	.text._Z12vecAddKernelPKiS0_Pii,"ax",@progbits
	.align	128
        .global         _Z12vecAddKernelPKiS0_Pii
        .type           _Z12vecAddKernelPKiS0_Pii,@function
        .size           _Z12vecAddKernelPKiS0_Pii,(.L_x_1 - _Z12vecAddKernelPKiS0_Pii)
        .other          _Z12vecAddKernelPKiS0_Pii,@"STO_CUDA_ENTRY STV_DEFAULT"
_Z12vecAddKernelPKiS0_Pii:
.text._Z12vecAddKernelPKiS0_Pii:
[----:B------:R-:W-:Y:S01]  /*0000*/  LDC R1, c[0x0][0x37c] ;  /* 0x0000df00ff017b82 */ /* 0x000fe20000000800 */
[----:B------:R-:W0:Y:S01]  /*0010*/  S2R R9, SR_TID.X ;  /* 0x0000000000097919 */ /* 0x000e220000002100 */
[----:B------:R-:W0:Y:S01]  /*0020*/  LDCU UR4, c[0x0][0x360] ;  /* 0x00006c00ff0477ac */ /* 0x000e220008000800 */
[----:B------:R-:W0:Y:S01]  /*0030*/  S2R R0, SR_CTAID.X ;  /* 0x0000000000007919 */ /* 0x000e220000002500 */
[----:B------:R-:W1:Y:S01]  /*0040*/  LDCU UR5, c[0x0][0x398] ;  /* 0x00007300ff0577ac */ /* 0x000e620008000800 */
[----:B0-----:R-:W-:-:S05]  /*0050*/  IMAD R9, R0, UR4, R9 ;  /* 0x0000000400097c24 */ /* 0x001fca000f8e0209 */
[----:B-1----:R-:W-:-:S13]  /*0060*/  ISETP.GE.AND P0, PT, R9, UR5, PT ;  /* 0x0000000509007c0c */ /* 0x002fda000bf06270 */
[----:B------:R-:W-:Y:S05]  /*0070*/  @P0 EXIT ;  /* 0x000000000000094d */ /* 0x000fea0003800000 */
[----:B------:R-:W0:Y:S01]  /*0080*/  LDC.64 R2, c[0x0][0x380] ;  /* 0x0000e000ff027b82 */ /* 0x000e220000000a00 */
[----:B------:R-:W1:Y:S07]  /*0090*/  LDCU.64 UR4, c[0x0][0x358] ;  /* 0x00006b00ff0477ac */ /* 0x000e6e0008000a00 */
[----:B------:R-:W2:Y:S08]  /*00a0*/  LDC.64 R4, c[0x0][0x388] ;  /* 0x0000e200ff047b82 */ /* 0x000eb00000000a00 */
[----:B------:R-:W3:Y:S01]  /*00b0*/  LDC.64 R6, c[0x0][0x390] ;  /* 0x0000e400ff067b82 */ /* 0x000ee20000000a00 */
[----:B0-----:R-:W-:-:S06]  /*00c0*/  IMAD.WIDE R2, R9, 0x4, R2 ;  /* 0x0000000409027825 */ /* 0x001fcc00078e0202 */
[----:B-1----:R-:W4:Y:S01]  /*00d0*/  LDG.E R2, desc[UR4][R2.64] ;  /* 0x0000000402027981 */ /* 0x002f22000c1e1900 */
[----:B--2---:R-:W-:-:S06]  /*00e0*/  IMAD.WIDE R4, R9, 0x4, R4 ;  /* 0x0000000409047825 */ /* 0x004fcc00078e0204 */
[----:B------:R-:W4:Y:S01]  /*00f0*/  LDG.E R5, desc[UR4][R4.64] ;  /* 0x0000000404057981 */ /* 0x000f22000c1e1900 */
[----:B---3--:R-:W-:Y:S01]  /*0100*/  IMAD.WIDE R6, R9, 0x4, R6 ;  /* 0x0000000409067825 */ /* 0x008fe200078e0206 */
[----:B----4-:R-:W-:-:S05]  /*0110*/  IADD3 R9, PT, PT, R2, R5, RZ ;  /* 0x0000000502097210 */ /* 0x010fca0007ffe0ff */
[----:B------:R-:W-:Y:S01]  /*0120*/  STG.E desc[UR4][R6.64], R9 ;  /* 0x0000000906007986 */ /* 0x000fe2000c101904 */
[----:B------:R-:W-:Y:S05]  /*0130*/  EXIT ;  /* 0x000000000000794d */ /* 0x000fea0003800000 */
.L_x_0:
[----:B------:R-:W-:-:S00]  /*0140*/  BRA `(.L_x_0) ;  /* 0xfffffffc00fc7947 */ /* 0x000fc0000383ffff */
[----:B------:R-:W-:-:S00]  /*0150*/  NOP ;  /* 0x0000000000007918 */ /* 0x000fc00000000000 */
        /* <DEDUP_REMOVED lines=10> */
.L_x_1:


//--------------------- .nv.shared.reserved.0     --------------------------
	.section	.nv.shared.reserved.0,"aw",@nobits
	.weak		__nv_reservedSMEM_offset_0_alias
	.size		__nv_reservedSMEM_offset_0_alias, 0, 64
	.other		__nv_reservedSMEM_offset_0_alias,@"STO_CUDA_RESERVED_SHARED STV_DEFAULT"
__nv_reservedSMEM_offset_0_alias:
	.zero		0
	.zero		64


//--------------------- .nv.constant0._Z12vecAddKernelPKiS0_Pii --------------------------
	.section	.nv.constant0._Z12vecAddKernelPKiS0_Pii,"a",@progbits
	.sectionflags	@""
	.align	4
.nv.constant0._Z12vecAddKernelPKiS0_Pii:
	.zero		924


//--------------------- SYMBOLS --------------------------

	.type		.nv.reservedSmem.offset0,@object
	.size		.nv.reservedSmem.offset0,0x4
